//
// Generated by NVIDIA NVVM Compiler
//
// Compiler Build ID: CL-36424714
// Cuda compilation tools, release 13.0, V13.0.88
// Based on NVVM 20.0.0
//

.version 9.0
.target sm_100
.address_size 64

	// .globl	_Z9cuda_gemmPKfS0_Pfm
.extern .shared .align 16 .b8 x[];
.extern .shared .align 16 .b8 y[];

.visible .entry _Z9cuda_gemmPKfS0_Pfm(
	.param .u64 .ptr .align 1 _Z9cuda_gemmPKfS0_Pfm_param_0,
	.param .u64 .ptr .align 1 _Z9cuda_gemmPKfS0_Pfm_param_1,
	.param .u64 .ptr .align 1 _Z9cuda_gemmPKfS0_Pfm_param_2,
	.param .u64 _Z9cuda_gemmPKfS0_Pfm_param_3
)
{
	.reg .pred 	%p<14>;
	.reg .b32 	%r<25>;
	.reg .b32 	%f<104>;
	.reg .b64 	%rd<57>;

	ld.param.u64 	%rd33, [_Z9cuda_gemmPKfS0_Pfm_param_0];
	ld.param.u64 	%rd30, [_Z9cuda_gemmPKfS0_Pfm_param_1];
	ld.param.u64 	%rd31, [_Z9cuda_gemmPKfS0_Pfm_param_2];
	ld.param.u64 	%rd32, [_Z9cuda_gemmPKfS0_Pfm_param_3];
	cvta.to.global.u64 	%rd1, %rd33;
	mov.u32 	%r4, %ntid.x;
	cvt.u64.u32 	%rd2, %r4;
	mov.u32 	%r5, %ctaid.x;
	cvt.u64.u32 	%rd3, %r5;
	mov.u32 	%r6, %tid.x;
	cvt.u64.u32 	%rd51, %r6;
	setp.le.u64 	%p1, %rd32, %rd51;
	@%p1 bra 	$L__BB0_3;
	cvta.to.global.u64 	%rd5, %rd30;
	mov.u32 	%r9, x;
	mov.u64 	%rd50, %rd51;
$L__BB0_2:
	mad.lo.s64 	%rd34, %rd50, %rd32, %rd3;
	shl.b64 	%rd35, %rd34, 2;
	add.s64 	%rd36, %rd5, %rd35;
	ld.global.f32 	%f11, [%rd36];
	cvt.u32.u64 	%r7, %rd50;
	shl.b32 	%r8, %r7, 2;
	add.s32 	%r10, %r9, %r8;
	st.shared.f32 	[%r10], %f11;
	add.s64 	%rd50, %rd50, %rd2;
	setp.lt.u64 	%p2, %rd50, %rd32;
	@%p2 bra 	$L__BB0_2;
$L__BB0_3:
	setp.le.u64 	%p3, %rd32, %rd51;
	bar.sync 	0;
	@%p3 bra 	$L__BB0_19;
	and.b64  	%rd8, %rd32, 15;
	add.s64 	%rd9, %rd8, -1;
	and.b64  	%rd10, %rd32, 7;
	and.b64  	%rd11, %rd32, -16;
	and.b64  	%rd12, %rd32, 3;
	shl.b64 	%rd13, %rd32, 2;
	cvta.to.global.u64 	%rd14, %rd31;
	mov.u32 	%r23, x;
	add.s32 	%r11, %r23, 32;
$L__BB0_5:
	setp.lt.u64 	%p4, %rd32, 16;
	mul.lo.s64 	%rd16, %rd51, %rd32;
	add.s64 	%rd38, %rd16, %rd3;
	shl.b64 	%rd39, %rd38, 2;
	add.s64 	%rd17, %rd14, %rd39;
	ld.global.f32 	%f101, [%rd17];
	mov.b64 	%rd55, 0;
	@%p4 bra 	$L__BB0_8;
	mad.lo.s64 	%rd40, %rd13, %rd51, %rd1;
	add.s64 	%rd52, %rd40, 32;
	mov.u32 	%r24, %r11;
	mov.u64 	%rd53, %rd11;
$L__BB0_7:
	.pragma "nounroll";
	ld.global.f32 	%f12, [%rd52+-32];
	ld.shared.v4.f32 	{%f13, %f14, %f15, %f16}, [%r24+-32];
	fma.rn.f32 	%f17, %f12, %f13, %f101;
	st.global.f32 	[%rd17], %f17;
	ld.global.f32 	%f18, [%rd52+-28];
	fma.rn.f32 	%f19, %f18, %f14, %f17;
	st.global.f32 	[%rd17], %f19;
	ld.global.f32 	%f20, [%rd52+-24];
	fma.rn.f32 	%f21, %f20, %f15, %f19;
	st.global.f32 	[%rd17], %f21;
	ld.global.f32 	%f22, [%rd52+-20];
	fma.rn.f32 	%f23, %f22, %f16, %f21;
	st.global.f32 	[%rd17], %f23;
	ld.global.f32 	%f24, [%rd52+-16];
	ld.shared.v4.f32 	{%f25, %f26, %f27, %f28}, [%r24+-16];
	fma.rn.f32 	%f29, %f24, %f25, %f23;
	st.global.f32 	[%rd17], %f29;
	ld.global.f32 	%f30, [%rd52+-12];
	fma.rn.f32 	%f31, %f30, %f26, %f29;
	st.global.f32 	[%rd17], %f31;
	ld.global.f32 	%f32, [%rd52+-8];
	fma.rn.f32 	%f33, %f32, %f27, %f31;
	st.global.f32 	[%rd17], %f33;
	ld.global.f32 	%f34, [%rd52+-4];
	fma.rn.f32 	%f35, %f34, %f28, %f33;
	st.global.f32 	[%rd17], %f35;
	ld.global.f32 	%f36, [%rd52];
	ld.shared.v4.f32 	{%f37, %f38, %f39, %f40}, [%r24];
	fma.rn.f32 	%f41, %f36, %f37, %f35;
	st.global.f32 	[%rd17], %f41;
	ld.global.f32 	%f42, [%rd52+4];
	fma.rn.f32 	%f43, %f42, %f38, %f41;
	st.global.f32 	[%rd17], %f43;
	ld.global.f32 	%f44, [%rd52+8];
	fma.rn.f32 	%f45, %f44, %f39, %f43;
	st.global.f32 	[%rd17], %f45;
	ld.global.f32 	%f46, [%rd52+12];
	fma.rn.f32 	%f47, %f46, %f40, %f45;
	st.global.f32 	[%rd17], %f47;
	ld.global.f32 	%f48, [%rd52+16];
	ld.shared.v4.f32 	{%f49, %f50, %f51, %f52}, [%r24+16];
	fma.rn.f32 	%f53, %f48, %f49, %f47;
	st.global.f32 	[%rd17], %f53;
	ld.global.f32 	%f54, [%rd52+20];
	fma.rn.f32 	%f55, %f54, %f50, %f53;
	st.global.f32 	[%rd17], %f55;
	ld.global.f32 	%f56, [%rd52+24];
	fma.rn.f32 	%f57, %f56, %f51, %f55;
	st.global.f32 	[%rd17], %f57;
	ld.global.f32 	%f58, [%rd52+28];
	fma.rn.f32 	%f101, %f58, %f52, %f57;
	st.global.f32 	[%rd17], %f101;
	add.s64 	%rd53, %rd53, -16;
	add.s64 	%rd52, %rd52, 64;
	add.s32 	%r24, %r24, 64;
	setp.ne.s64 	%p5, %rd53, 0;
	mov.u64 	%rd55, %rd11;
	@%p5 bra 	$L__BB0_7;
$L__BB0_8:
	setp.eq.s64 	%p6, %rd8, 0;
	@%p6 bra 	$L__BB0_18;
	setp.lt.u64 	%p7, %rd9, 7;
	@%p7 bra 	$L__BB0_11;
	add.s64 	%rd41, %rd55, %rd16;
	shl.b64 	%rd42, %rd41, 2;
	add.s64 	%rd43, %rd1, %rd42;
	ld.global.f32 	%f59, [%rd43];
	cvt.u32.u64 	%r13, %rd55;
	shl.b32 	%r14, %r13, 2;
	add.s32 	%r16, %r23, %r14;
	ld.shared.f32 	%f60, [%r16];
	fma.rn.f32 	%f61, %f59, %f60, %f101;
	st.global.f32 	[%rd17], %f61;
	ld.global.f32 	%f62, [%rd43+4];
	ld.shared.f32 	%f63, [%r16+4];
	fma.rn.f32 	%f64, %f62, %f63, %f61;
	st.global.f32 	[%rd17], %f64;
	ld.global.f32 	%f65, [%rd43+8];
	ld.shared.f32 	%f66, [%r16+8];
	fma.rn.f32 	%f67, %f65, %f66, %f64;
	st.global.f32 	[%rd17], %f67;
	ld.global.f32 	%f68, [%rd43+12];
	ld.shared.f32 	%f69, [%r16+12];
	fma.rn.f32 	%f70, %f68, %f69, %f67;
	st.global.f32 	[%rd17], %f70;
	ld.global.f32 	%f71, [%rd43+16];
	ld.shared.f32 	%f72, [%r16+16];
	fma.rn.f32 	%f73, %f71, %f72, %f70;
	st.global.f32 	[%rd17], %f73;
	ld.global.f32 	%f74, [%rd43+20];
	ld.shared.f32 	%f75, [%r16+20];
	fma.rn.f32 	%f76, %f74, %f75, %f73;
	st.global.f32 	[%rd17], %f76;
	ld.global.f32 	%f77, [%rd43+24];
	ld.shared.f32 	%f78, [%r16+24];
	fma.rn.f32 	%f79, %f77, %f78, %f76;
	st.global.f32 	[%rd17], %f79;
	ld.global.f32 	%f80, [%rd43+28];
	ld.shared.f32 	%f81, [%r16+28];
	fma.rn.f32 	%f101, %f80, %f81, %f79;
	st.global.f32 	[%rd17], %f101;
	add.s64 	%rd55, %rd55, 8;
$L__BB0_11:
	setp.eq.s64 	%p8, %rd10, 0;
	@%p8 bra 	$L__BB0_18;
	add.s64 	%rd44, %rd10, -1;
	setp.lt.u64 	%p9, %rd44, 3;
	@%p9 bra 	$L__BB0_14;
	add.s64 	%rd45, %rd55, %rd16;
	shl.b64 	%rd46, %rd45, 2;
	add.s64 	%rd47, %rd1, %rd46;
	ld.global.f32 	%f82, [%rd47];
	cvt.u32.u64 	%r17, %rd55;
	shl.b32 	%r18, %r17, 2;
	add.s32 	%r20, %r23, %r18;
	ld.shared.f32 	%f83, [%r20];
	fma.rn.f32 	%f84, %f82, %f83, %f101;
	st.global.f32 	[%rd17], %f84;
	ld.global.f32 	%f85, [%rd47+4];
	ld.shared.f32 	%f86, [%r20+4];
	fma.rn.f32 	%f87, %f85, %f86, %f84;
	st.global.f32 	[%rd17], %f87;
	ld.global.f32 	%f88, [%rd47+8];
	ld.shared.f32 	%f89, [%r20+8];
	fma.rn.f32 	%f90, %f88, %f89, %f87;
	st.global.f32 	[%rd17], %f90;
	ld.global.f32 	%f91, [%rd47+12];
	ld.shared.f32 	%f92, [%r20+12];
	fma.rn.f32 	%f101, %f91, %f92, %f90;
	st.global.f32 	[%rd17], %f101;
	add.s64 	%rd55, %rd55, 4;
$L__BB0_14:
	setp.eq.s64 	%p10, %rd12, 0;
	@%p10 bra 	$L__BB0_18;
	setp.eq.s64 	%p11, %rd12, 1;
	add.s64 	%rd48, %rd55, %rd16;
	shl.b64 	%rd49, %rd48, 2;
	add.s64 	%rd28, %rd1, %rd49;
	ld.global.f32 	%f93, [%rd28];
	cvt.u32.u64 	%r21, %rd55;
	shl.b32 	%r22, %r21, 2;
	add.s32 	%r3, %r23, %r22;
	ld.shared.f32 	%f94, [%r3];
	fma.rn.f32 	%f9, %f93, %f94, %f101;
	st.global.f32 	[%rd17], %f9;
	@%p11 bra 	$L__BB0_18;
	setp.eq.s64 	%p12, %rd12, 2;
	ld.global.f32 	%f95, [%rd28+4];
	ld.shared.f32 	%f96, [%r3+4];
	fma.rn.f32 	%f10, %f95, %f96, %f9;
	st.global.f32 	[%rd17], %f10;
	@%p12 bra 	$L__BB0_18;
	ld.global.f32 	%f97, [%rd28+8];
	ld.shared.f32 	%f98, [%r3+8];
	fma.rn.f32 	%f99, %f97, %f98, %f10;
	st.global.f32 	[%rd17], %f99;
$L__BB0_18:
	add.s64 	%rd51, %rd51, %rd2;
	setp.lt.u64 	%p13, %rd51, %rd32;
	@%p13 bra 	$L__BB0_5;
$L__BB0_19:
	bar.sync 	0;
	ret;

}
	// .globl	_Z16count_zero_elemsPKfmPf
.visible .entry _Z16count_zero_elemsPKfmPf(
	.param .u64 .ptr .align 1 _Z16count_zero_elemsPKfmPf_param_0,
	.param .u64 _Z16count_zero_elemsPKfmPf_param_1,
	.param .u64 .ptr .align 1 _Z16count_zero_elemsPKfmPf_param_2
)
{
	.reg .pred 	%p<9>;
	.reg .b32 	%r<26>;
	.reg .b32 	%f<8>;
	.reg .b64 	%rd<21>;

	ld.param.u64 	%rd11, [_Z16count_zero_elemsPKfmPf_param_0];
	ld.param.u64 	%rd12, [_Z16count_zero_elemsPKfmPf_param_1];
	ld.param.u64 	%rd13, [_Z16count_zero_elemsPKfmPf_param_2];
	mov.u32 	%r1, %ntid.x;
	mov.u32 	%r10, %tid.x;
	cvt.u64.u32 	%rd1, %r10;
	setp.le.u64 	%p1, %rd12, %rd1;
	@%p1 bra 	$L__BB1_3;
	mov.u32 	%r11, %ctaid.x;
	cvt.u64.u32 	%rd2, %r11;
	cvt.u64.u32 	%rd3, %r1;
	cvta.to.global.u64 	%rd4, %rd11;
	mov.u32 	%r14, y;
	mov.u64 	%rd19, %rd1;
$L__BB1_2:
	mad.lo.s64 	%rd14, %rd19, %rd12, %rd2;
	shl.b64 	%rd15, %rd14, 2;
	add.s64 	%rd16, %rd4, %rd15;
	ld.global.f32 	%f1, [%rd16];
	setp.eq.f32 	%p2, %f1, 0f00000000;
	selp.f32 	%f2, 0f3F800000, 0f00000000, %p2;
	cvt.u32.u64 	%r12, %rd19;
	shl.b32 	%r13, %r12, 2;
	add.s32 	%r15, %r14, %r13;
	st.shared.f32 	[%r15], %f2;
	add.s64 	%rd19, %rd19, %rd3;
	setp.lt.u64 	%p3, %rd19, %rd12;
	@%p3 bra 	$L__BB1_2;
$L__BB1_3:
	bar.sync 	0;
	shr.u64 	%rd17, %rd12, 1;
	cvt.u32.u64 	%r24, %rd17;
	setp.lt.s32 	%p4, %r24, 1;
	@%p4 bra 	$L__BB1_9;
	cvt.u32.u64 	%r16, %rd1;
	cvt.u64.u32 	%rd7, %r1;
	shl.b32 	%r3, %r16, 2;
	shl.b32 	%r4, %r1, 2;
	mov.u32 	%r18, y;
$L__BB1_5:
	cvt.u64.u32 	%rd8, %r24;
	setp.ge.u32 	%p5, %r16, %r24;
	@%p5 bra 	$L__BB1_8;
	cvt.u32.u64 	%r19, %rd8;
	shl.b32 	%r6, %r19, 2;
	mov.u32 	%r25, %r18;
	mov.u64 	%rd20, %rd1;
$L__BB1_7:
	add.s32 	%r20, %r25, %r3;
	add.s32 	%r21, %r20, %r6;
	ld.shared.f32 	%f3, [%r21];
	ld.shared.f32 	%f4, [%r20];
	add.f32 	%f5, %f3, %f4;
	st.shared.f32 	[%r20], %f5;
	bar.sync 	0;
	add.s64 	%rd20, %rd20, %rd7;
	add.s32 	%r25, %r25, %r4;
	setp.lt.u64 	%p6, %rd20, %rd8;
	@%p6 bra 	$L__BB1_7;
$L__BB1_8:
	cvt.u32.u64 	%r22, %rd8;
	shr.u32 	%r24, %r22, 1;
	setp.gt.u32 	%p7, %r22, 1;
	@%p7 bra 	$L__BB1_5;
$L__BB1_9:
	cvt.u32.u64 	%r23, %rd1;
	setp.ne.s32 	%p8, %r23, 0;
	@%p8 bra 	$L__BB1_11;
	ld.shared.f32 	%f6, [y];
	cvta.to.global.u64 	%rd18, %rd13;
	atom.global.add.f32 	%f7, [%rd18], %f6;
$L__BB1_11:
	bar.sync 	0;
	ret;

}


// ===== COMPILED SASS (sm_100) =====

	.target	sm_100

	.elftype	@"ET_EXEC"


//--------------------- .note.nv.tkinfo           --------------------------
	.section	.note.nv.tkinfo,"",@"SHT_NOTE"
	.sectionflags	@"SHF_NOTE_NV_TKINFO"
	.tkinfo
        /*0018*/ 	.word	0x00000002
        /*0030*/ 	.string	""
        /*0030*/ 	.string	"ptxas"
        /*0030*/ 	.string	"Cuda compilation tools, release 13.0, V13.0.88"
        /*0030*/ 	.string	"Build cuda_13.0.r13.0/compiler.36424714_0"
        /*0030*/ 	.string	"-arch sm_100 -m 64 "



//--------------------- .note.nv.cuinfo           --------------------------
	.section	.note.nv.cuinfo,"",@"SHT_NOTE"
	.sectionflags	@"SHF_NOTE_NV_CUINFO"
        /*0018*/ 	.short	0x0002
        /*001a*/ 	.short	0x0064
        /*001c*/ 	.short	0x0082
	.zero		2


//--------------------- .nv.info                  --------------------------
	.section	.nv.info,"",@"SHT_CUDA_INFO"
	.align	4


	//----- nvinfo : EIATTR_REGCOUNT
	.align		4
        /*0000*/ 	.byte	0x04, 0x2f
        /*0002*/ 	.short	(.L_1 - .L_0)
	.align		4
.L_0:
        /*0004*/ 	.word	index@(_Z9cuda_gemmPKfS0_Pfm)
        /*0008*/ 	.word	0x0000001f


	//----- nvinfo : EIATTR_FRAME_SIZE
	.align		4
.L_1:
        /*000c*/ 	.byte	0x04, 0x11
        /*000e*/ 	.short	(.L_3 - .L_2)
	.align		4
.L_2:
        /*0010*/ 	.word	index@(_Z9cuda_gemmPKfS0_Pfm)
        /*0014*/ 	.word	0x00000000


	//----- nvinfo : EIATTR_REGCOUNT
	.align		4
.L_3:
        /*0018*/ 	.byte	0x04, 0x2f
        /*001a*/ 	.short	(.L_5 - .L_4)
	.align		4
.L_4:
        /*001c*/ 	.word	index@(_Z16count_zero_elemsPKfmPf)
        /*0020*/ 	.word	0x0000000d


	//----- nvinfo : EIATTR_FRAME_SIZE
	.align		4
.L_5:
        /*0024*/ 	.byte	0x04, 0x11
        /*0026*/ 	.short	(.L_7 - .L_6)
	.align		4
.L_6:
        /*0028*/ 	.word	index@(_Z16count_zero_elemsPKfmPf)
        /*002c*/ 	.word	0x00000000


	//----- nvinfo : EIATTR_MIN_STACK_SIZE
	.align		4
.L_7:
        /*0030*/ 	.byte	0x04, 0x12
        /*0032*/ 	.short	(.L_9 - .L_8)
	.align		4
.L_8:
        /*0034*/ 	.word	index@(_Z16count_zero_elemsPKfmPf)
        /*0038*/ 	.word	0x00000000


	//----- nvinfo : EIATTR_MIN_STACK_SIZE
	.align		4
.L_9:
        /*003c*/ 	.byte	0x04, 0x12
        /*003e*/ 	.short	(.L_11 - .L_10)
	.align		4
.L_10:
        /*0040*/ 	.word	index@(_Z9cuda_gemmPKfS0_Pfm)
        /*0044*/ 	.word	0x00000000
.L_11:


//--------------------- .nv.compat                --------------------------
	.section	.nv.compat,"",@"SHT_CUDA_COMPAT_INFO"
	.align	4
        /*0000*/ 	.byte	0x02, 0x09, 0x00, 0x00, 0x02, 0x02, 0x01, 0x00, 0x02, 0x05, 0x05, 0x00, 0x03, 0x07, 0x01, 0x01
        /*0010*/ 	.byte	0x02, 0x03, 0x00, 0x00, 0x02, 0x06, 0x01, 0x00, 0x04, 0x0b, 0x08, 0x00, 0x09, 0x00, 0x00, 0x00
        /*0020*/ 	.byte	0x00, 0x00, 0x00, 0x00


//--------------------- .nv.info._Z16count_zero_elemsPKfmPf --------------------------
	.section	.nv.info._Z16count_zero_elemsPKfmPf,"",@"SHT_CUDA_INFO"
	.sectionflags	@""
	.align	4


	//----- nvinfo : EIATTR_CUDA_API_VERSION
	.align		4
        /*0000*/ 	.byte	0x04, 0x37
        /*0002*/ 	.short	(.L_13 - .L_12)
.L_12:
        /*0004*/ 	.word	0x00000082


	//----- nvinfo : EIATTR_KPARAM_INFO
	.align		4
.L_13:
        /*0008*/ 	.byte	0x04, 0x17
        /*000a*/ 	.short	(.L_15 - .L_14)
.L_14:
        /*000c*/ 	.word	0x00000000
        /*0010*/ 	.short	0x0002
        /*0012*/ 	.short	0x0010
        /*0014*/ 	.byte	0x00, 0xf5, 0x21, 0x00


	//----- nvinfo : EIATTR_KPARAM_INFO
	.align		4
.L_15:
        /*0018*/ 	.byte	0x04, 0x17
        /*001a*/ 	.short	(.L_17 - .L_16)
.L_16:
        /*001c*/ 	.word	0x00000000
        /*0020*/ 	.short	0x0001
        /*0022*/ 	.short	0x0008
        /*0024*/ 	.byte	0x00, 0xf0, 0x21, 0x00


	//----- nvinfo : EIATTR_KPARAM_INFO
	.align		4
.L_17:
        /*0028*/ 	.byte	0x04, 0x17
        /*002a*/ 	.short	(.L_19 - .L_18)
.L_18:
        /*002c*/ 	.word	0x00000000
        /*0030*/ 	.short	0x0000
        /*0032*/ 	.short	0x0000
        /*0034*/ 	.byte	0x00, 0xf5, 0x21, 0x00


	//----- nvinfo : EIATTR_SPARSE_MMA_MASK
	.align		4
.L_19:
        /*0038*/ 	.byte	0x03, 0x50
        /*003a*/ 	.short	0x0000


	//----- nvinfo : EIATTR_MAXREG_COUNT
	.align		4
        /*003c*/ 	.byte	0x03, 0x1b
        /*003e*/ 	.short	0x00ff


	//----- nvinfo : EIATTR_NUM_BARRIERS
	.align		4
        /*0040*/ 	.byte	0x02, 0x4c
        /*0042*/ 	.byte	0x01
	.zero		1


	//----- nvinfo : EIATTR_MERCURY_ISA_VERSION
	.align		4
        /*0044*/ 	.byte	0x03, 0x5f
        /*0046*/ 	.short	0x0101


	//----- nvinfo : EIATTR_VRC_CTA_INIT_COUNT
	.align		4
        /*0048*/ 	.byte	0x02, 0x4a
	.zero		1
	.zero		1


	//----- nvinfo : EIATTR_EXIT_INSTR_OFFSETS
	.align		4
        /*004c*/ 	.byte	0x04, 0x1c
        /*004e*/ 	.short	(.L_21 - .L_20)


	//   ....[0]....
.L_20:
        /*0050*/ 	.word	0x000004d0


	//----- nvinfo : EIATTR_CRS_STACK_SIZE
	.align		4
.L_21:
        /*0054*/ 	.byte	0x04, 0x1e
        /*0056*/ 	.short	(.L_23 - .L_22)
.L_22:
        /*0058*/ 	.word	0x00000000


	//----- nvinfo : EIATTR_CBANK_PARAM_SIZE
	.align		4
.L_23:
        /*005c*/ 	.byte	0x03, 0x19
        /*005e*/ 	.short	0x0018


	//----- nvinfo : EIATTR_PARAM_CBANK
	.align		4
        /*0060*/ 	.byte	0x04, 0x0a
        /*0062*/ 	.short	(.L_25 - .L_24)
	.align		4
.L_24:
        /*0064*/ 	.word	index@(.nv.constant0._Z16count_zero_elemsPKfmPf)
        /*0068*/ 	.short	0x0380
        /*006a*/ 	.short	0x0018


	//----- nvinfo : EIATTR_SW_WAR
	.align		4
.L_25:
        /*006c*/ 	.byte	0x04, 0x36
        /*006e*/ 	.short	(.L_27 - .L_26)
.L_26:
        /*0070*/ 	.word	0x00000008
.L_27:


//--------------------- .nv.info._Z9cuda_gemmPKfS0_Pfm --------------------------
	.section	.nv.info._Z9cuda_gemmPKfS0_Pfm,"",@"SHT_CUDA_INFO"
	.sectionflags	@""
	.align	4


	//----- nvinfo : EIATTR_CUDA_API_VERSION
	.align		4
        /*0000*/ 	.byte	0x04, 0x37
        /*0002*/ 	.short	(.L_29 - .L_28)
.L_28:
        /*0004*/ 	.word	0x00000082


	//----- nvinfo : EIATTR_KPARAM_INFO
	.align		4
.L_29:
        /*0008*/ 	.byte	0x04, 0x17
        /*000a*/ 	.short	(.L_31 - .L_30)
.L_30:
        /*000c*/ 	.word	0x00000000
        /*0010*/ 	.short	0x0003
        /*0012*/ 	.short	0x0018
        /*0014*/ 	.byte	0x00, 0xf0, 0x21, 0x00


	//----- nvinfo : EIATTR_KPARAM_INFO
	.align		4
.L_31:
        /*0018*/ 	.byte	0x04, 0x17
        /*001a*/ 	.short	(.L_33 - .L_32)
.L_32:
        /*001c*/ 	.word	0x00000000
        /*0020*/ 	.short	0x0002
        /*0022*/ 	.short	0x0010
        /*0024*/ 	.byte	0x00, 0xf5, 0x21, 0x00


	//----- nvinfo : EIATTR_KPARAM_INFO
	.align		4
.L_33:
        /*0028*/ 	.byte	0x04, 0x17
        /*002a*/ 	.short	(.L_35 - .L_34)
.L_34:
        /*002c*/ 	.word	0x00000000
        /*0030*/ 	.short	0x0001
        /*0032*/ 	.short	0x0008
        /*0034*/ 	.byte	0x00, 0xf5, 0x21, 0x00


	//----- nvinfo : EIATTR_KPARAM_INFO
	.align		4
.L_35:
        /*0038*/ 	.byte	0x04, 0x17
        /*003a*/ 	.short	(.L_37 - .L_36)
.L_36:
        /*003c*/ 	.word	0x00000000
        /*0040*/ 	.short	0x0000
        /*0042*/ 	.short	0x0000
        /*0044*/ 	.byte	0x00, 0xf5, 0x21, 0x00


	//----- nvinfo : EIATTR_SPARSE_MMA_MASK
	.align		4
.L_37:
        /*0048*/ 	.byte	0x03, 0x50
        /*004a*/ 	.short	0x0000


	//----- nvinfo : EIATTR_MAXREG_COUNT
	.align		4
        /*004c*/ 	.byte	0x03, 0x1b
        /*004e*/ 	.short	0x00ff


	//----- nvinfo : EIATTR_NUM_BARRIERS
	.align		4
        /*0050*/ 	.byte	0x02, 0x4c
        /*0052*/ 	.byte	0x01
	.zero		1


	//----- nvinfo : EIATTR_MERCURY_ISA_VERSION
	.align		4
        /*0054*/ 	.byte	0x03, 0x5f
        /*0056*/ 	.short	0x0101


	//----- nvinfo : EIATTR_UNUSED_LOAD_BYTE_OFFSET
	.align		4
        /*0058*/ 	.byte	0x04, 0x44
        /*005a*/ 	.short	(.L_39 - .L_38)


	//   ....[0]....
.L_38:
        /*005c*/ 	.word	0x00000e80
        /*0060*/ 	.word	0x00000fff


	//----- nvinfo : EIATTR_VRC_CTA_INIT_COUNT
	.align		4
.L_39:
        /*0064*/ 	.byte	0x02, 0x4a
	.zero		1
	.zero		1


	//----- nvinfo : EIATTR_EXIT_INSTR_OFFSETS
	.align		4
        /*0068*/ 	.byte	0x04, 0x1c
        /*006a*/ 	.short	(.L_41 - .L_40)


	//   ....[0]....
.L_40:
        /*006c*/ 	.word	0x00000fc0


	//----- nvinfo : EIATTR_CRS_STACK_SIZE
	.align		4
.L_41:
        /*0070*/ 	.byte	0x04, 0x1e
        /*0072*/ 	.short	(.L_43 - .L_42)
.L_42:
        /*0074*/ 	.word	0x00000000


	//----- nvinfo : EIATTR_CBANK_PARAM_SIZE
	.align		4
.L_43:
        /*0078*/ 	.byte	0x03, 0x19
        /*007a*/ 	.short	0x0020


	//----- nvinfo : EIATTR_PARAM_CBANK
	.align		4
        /*007c*/ 	.byte	0x04, 0x0a
        /*007e*/ 	.short	(.L_45 - .L_44)
	.align		4
.L_44:
        /*0080*/ 	.word	index@(.nv.constant0._Z9cuda_gemmPKfS0_Pfm)
        /*0084*/ 	.short	0x0380
        /*0086*/ 	.short	0x0020


	//----- nvinfo : EIATTR_SW_WAR
	.align		4
.L_45:
        /*0088*/ 	.byte	0x04, 0x36
        /*008a*/ 	.short	(.L_47 - .L_46)
.L_46:
        /*008c*/ 	.word	0x00000008
.L_47:


//--------------------- .nv.callgraph             --------------------------
	.section	.nv.callgraph,"",@"SHT_CUDA_CALLGRAPH"
	.align	4
	.sectionentsize	8
	.align		4
        /*0000*/ 	.word	0x00000000
	.align		4
        /*0004*/ 	.word	0xffffffff
	.align		4
        /*0008*/ 	.word	0x00000000
	.align		4
        /*000c*/ 	.word	0xfffffffe
	.align		4
        /*0010*/ 	.word	0x00000000
	.align		4
        /*0014*/ 	.word	0xfffffffd
	.align		4
        /*0018*/ 	.word	0x00000000
	.align		4
        /*001c*/ 	.word	0xfffffffc


//--------------------- .text._Z16count_zero_elemsPKfmPf --------------------------
	.section	.text._Z16count_zero_elemsPKfmPf,"ax",@progbits
	.align	128
        .global         _Z16count_zero_elemsPKfmPf
        .type           _Z16count_zero_elemsPKfmPf,@function
        .size           _Z16count_zero_elemsPKfmPf,(.L_x_21 - _Z16count_zero_elemsPKfmPf)
        .other          _Z16count_zero_elemsPKfmPf,@"STO_CUDA_ENTRY STV_DEFAULT"
_Z16count_zero_elemsPKfmPf:
.text._Z16count_zero_elemsPKfmPf:
[----:B------:R-:W-:Y:S01]  /*0000*/  LDC R1, c[0x0][0x37c] ;  /* 0x0000df00ff017b82 */ /* 0x000fe20000000800 */
[----:B------:R-:W0:Y:S01]  /*0010*/  S2R R0, SR_TID.X ;  /* 0x0000000000007919 */ /* 0x000e220000002100 */
[----:B------:R-:W0:Y:S06]  /*0020*/  LDCU.64 UR4, c[0x0][0x388] ;  /* 0x00007100ff0477ac */ /* 0x000e2c0008000a00 */
[----:B------:R-:W1:Y:S01]  /*0030*/  LDC R2, c[0x0][0x360] ;  /* 0x0000d800ff027b82 */ /* 0x000e620000000800 */
[----:B------:R-:W-:Y:S01]  /*0040*/  BSSY.RECONVERGENT B0, `(.L_x_0) ;  /* 0x000001d000007945 */ /* 0x000fe20003800200 */
[----:B------:R-:W2:Y:S01]  /*0050*/  LDCU.64 UR8, c[0x0][0x358] ;  /* 0x00006b00ff0877ac */ /* 0x000ea20008000a00 */
[----:B------:R-:W3:Y:S01]  /*0060*/  LDCU.64 UR6, c[0x0][0x380] ;  /* 0x00007000ff0677ac */ /* 0x000ee20008000a00 */
[----:B0-----:R-:W-:-:S04]  /*0070*/  ISETP.GE.U32.AND P0, PT, R0, UR4, PT ;  /* 0x0000000400007c0c */ /* 0x001fc8000bf06070 */
[----:B------:R-:W-:-:S13]  /*0080*/  ISETP.GE.U32.AND.EX P0, PT, RZ, UR5, PT, P0 ;  /* 0x00000005ff007c0c */ /* 0x000fda000bf06100 */
[----:B--23--:R-:W-:Y:S05]  /*0090*/  @P0 BRA `(.L_x_1) ;  /* 0x00000000005c0947 */ /* 0x00cfea0003800000 */
[----:B------:R-:W0:Y:S01]  /*00a0*/  S2R R4, SR_CgaCtaId ;  /* 0x0000000000047919 */ /* 0x000e220000008800 */
[----:B------:R-:W-:Y:S01]  /*00b0*/  MOV R3, 0x400 ;  /* 0x0000040000037802 */ /* 0x000fe20000000f00 */
[----:B------:R-:W-:Y:S01]  /*00c0*/  IMAD.MOV.U32 R9, RZ, RZ, R0 ;  /* 0x000000ffff097224 */ /* 0x000fe200078e0000 */
[----:B------:R-:W2:Y:S01]  /*00d0*/  S2R R8, SR_CTAID.X ;  /* 0x0000000000087919 */ /* 0x000ea20000002500 */
[----:B------:R-:W-:Y:S01]  /*00e0*/  IMAD.MOV.U32 R10, RZ, RZ, RZ ;  /* 0x000000ffff0a7224 */ /* 0x000fe200078e00ff */
[----:B0-----:R-:W-:-:S07]  /*00f0*/  LEA R3, R4, R3, 0x18 ;  /* 0x0000000304037211 */ /* 0x001fce00078ec0ff */
.L_x_2:
[----:B------:R-:W-:Y:S02]  /*0100*/  IMAD R6, R10, UR4, RZ ;  /* 0x000000040a067c24 */ /* 0x000fe4000f8e02ff */
[----:B0-2---:R-:W-:Y:S02]  /*0110*/  IMAD.MOV.U32 R4, RZ, RZ, R8 ;  /* 0x000000ffff047224 */ /* 0x005fe400078e0008 */
[----:B------:R-:W-:Y:S02]  /*0120*/  IMAD.MOV.U32 R5, RZ, RZ, RZ ;  /* 0x000000ffff057224 */ /* 0x000fe400078e00ff */
[C---:B------:R-:W-:Y:S02]  /*0130*/  IMAD R7, R9.reuse, UR5, R6 ;  /* 0x0000000509077c24 */ /* 0x040fe4000f8e0206 */
[----:B------:R-:W-:-:S04]  /*0140*/  IMAD.WIDE.U32 R4, R9, UR4, R4 ;  /* 0x0000000409047c25 */ /* 0x000fc8000f8e0004 */
[----:B------:R-:W-:Y:S01]  /*0150*/  IMAD.IADD R5, R5, 0x1, R7 ;  /* 0x0000000105057824 */ /* 0x000fe200078e0207 */
[----:B------:R-:W-:-:S04]  /*0160*/  LEA R6, P0, R4, UR6, 0x2 ;  /* 0x0000000604067c11 */ /* 0x000fc8000f8010ff */
[----:B------:R-:W-:-:S05]  /*0170*/  LEA.HI.X R7, R4, UR7, R5, 0x2, P0 ;  /* 0x0000000704077c11 */ /* 0x000fca00080f1405 */
[----:B------:R-:W2:Y:S01]  /*0180*/  LDG.E R6, desc[UR8][R6.64] ;  /* 0x0000000806067981 */ /* 0x000ea2000c1e1900 */
[----:B------:R-:W-:Y:S02]  /*0190*/  LEA R5, R9, R3, 0x2 ;  /* 0x0000000309057211 */ /* 0x000fe400078e10ff */
[----:B-1----:R-:W-:-:S05]  /*01a0*/  IADD3 R9, P0, PT, R2, R9, RZ ;  /* 0x0000000902097210 */ /* 0x002fca0007f1e0ff */
[----:B------:R-:W-:Y:S01]  /*01b0*/  IMAD.X R10, RZ, RZ, R10, P0 ;  /* 0x000000ffff0a7224 */ /* 0x000fe200000e060a */
[----:B------:R-:W-:-:S04]  /*01c0*/  ISETP.GE.U32.AND P0, PT, R9, UR4, PT ;  /* 0x0000000409007c0c */ /* 0x000fc8000bf06070 */
[----:B------:R-:W-:Y:S02]  /*01d0*/  ISETP.GE.U32.AND.EX P0, PT, R10, UR5, PT, P0 ;  /* 0x000000050a007c0c */ /* 0x000fe4000bf06100 */
[----:B--2---:R-:W-:-:S05]  /*01e0*/  FSET.BF.EQ.AND R4, R6, RZ, PT ;  /* 0x000000ff0604720a */ /* 0x004fca0003802000 */
[----:B------:R0:W-:Y:S06]  /*01f0*/  STS [R5], R4 ;  /* 0x0000000405007388 */ /* 0x0001ec0000000800 */
[----:B------:R-:W-:Y:S05]  /*0200*/  @!P0 BRA `(.L_x_2) ;  /* 0xfffffffc00bc8947 */ /* 0x000fea000383ffff */
.L_x_1:
[----:B------:R-:W-:Y:S05]  /*0210*/  BSYNC.RECONVERGENT B0 ;  /* 0x0000000000007941 */ /* 0x000fea0003800200 */
.L_x_0:
[----:B------:R-:W-:Y:S01]  /*0220*/  BAR.SYNC.DEFER_BLOCKING 0x0 ;  /* 0x0000000000007b1d */ /* 0x000fe20000010000 */
[----:B------:R-:W-:-:S04]  /*0230*/  USHF.R.U64 UR4, UR4, 0x1, UR5 ;  /* 0x0000000104047899 */ /* 0x000fc80008001205 */
[----:B------:R-:W-:-:S09]  /*0240*/  UISETP.GE.AND UP0, UPT, UR4, 0x1, UPT ;  /* 0x000000010400788c */ /* 0x000fd2000bf06270 */
[----:B------:R-:W-:Y:S05]  /*0250*/  BRA.U !UP0, `(.L_x_3) ;  /* 0x0000000108747547 */ /* 0x000fea000b800000 */
[----:B------:R-:W2:Y:S01]  /*0260*/  S2UR UR6, SR_CgaCtaId ;  /* 0x00000000000679c3 */ /* 0x000ea20000008800 */
[----:B------:R-:W-:Y:S01]  /*0270*/  BSSY.RECONVERGENT B0, `(.L_x_3) ;  /* 0x000001b000007945 */ /* 0x000fe20003800200 */
[----:B------:R-:W-:Y:S01]  /*0280*/  IMAD.U32 R3, RZ, RZ, UR4 ;  /* 0x00000004ff037e24 */ /* 0x000fe2000f8e00ff */
[----:B------:R-:W-:Y:S02]  /*0290*/  UMOV UR5, 0x400 ;  /* 0x0000040000057882 */ /* 0x000fe40000000000 */
[----:B--2---:R-:W-:-:S12]  /*02a0*/  ULEA UR5, UR6, UR5, 0x18 ;  /* 0x0000000506057291 */ /* 0x004fd8000f8ec0ff */
.L_x_6:
[----:B------:R-:W-:Y:S02]  /*02b0*/  ISETP.GE.U32.AND P0, PT, R0, R3, PT ;  /* 0x000000030000720c */ /* 0x000fe40003f06070 */
[----:B------:R-:W-:Y:S02]  /*02c0*/  ISETP.GT.U32.AND P1, PT, R3, 0x1, PT ;  /* 0x000000010300780c */ /* 0x000fe40003f24070 */
[----:B------:R-:W-:-:S09]  /*02d0*/  SHF.R.U32.HI R8, RZ, 0x1, R3 ;  /* 0x00000001ff087819 */ /* 0x000fd20000011603 */
[----:B--2---:R-:W-:Y:S05]  /*02e0*/  @P0 BRA `(.L_x_4) ;  /* 0x0000000000440947 */ /* 0x004fea0003800000 */
[----:B0-----:R-:W-:Y:S01]  /*02f0*/  IMAD.U32 R5, RZ, RZ, UR5 ;  /* 0x00000005ff057e24 */ /* 0x001fe2000f8e00ff */
[----:B------:R-:W-:Y:S01]  /*0300*/  MOV R9, R0 ;  /* 0x0000000000097202 */ /* 0x000fe20000000f00 */
[----:B------:R-:W-:-:S07]  /*0310*/  IMAD.MOV.U32 R10, RZ, RZ, RZ ;  /* 0x000000ffff0a7224 */ /* 0x000fce00078e00ff */
.L_x_5:
[--C-:B--2---:R-:W-:Y:S01]  /*0320*/  IMAD R4, R0, 0x4, R5.reuse ;  /* 0x0000000400047824 */ /* 0x104fe200078e0205 */
[C---:B-1----:R-:W-:Y:S01]  /*0330*/  IADD3 R9, P0, PT, R2.reuse, R9, RZ ;  /* 0x0000000902097210 */ /* 0x042fe20007f1e0ff */
[----:B------:R-:W-:Y:S05]  /*0340*/  WARPSYNC.ALL ;  /* 0x0000000000007948 */ /* 0x000fea0003800000 */
[----:B------:R-:W-:Y:S01]  /*0350*/  IMAD R6, R3, 0x4, R4 ;  /* 0x0000000403067824 */ /* 0x000fe200078e0204 */
[----:B------:R-:W-:Y:S01]  /*0360*/  LDS R7, [R4] ;  /* 0x0000000004077984 */ /* 0x000fe20000000800 */
[----:B------:R-:W-:Y:S01]  /*0370*/  IADD3.X R10, PT, PT, RZ, R10, RZ, P0, !PT ;  /* 0x0000000aff0a7210 */ /* 0x000fe200007fe4ff */
[----:B------:R-:W-:Y:S01]  /*0380*/  IMAD R5, R2, 0x4, R5 ;  /* 0x0000000402057824 */ /* 0x000fe200078e0205 */
[----:B------:R-:W-:-:S02]  /*0390*/  ISETP.GE.U32.AND P0, PT, R9, R3, PT ;  /* 0x000000030900720c */ /* 0x000fc40003f06070 */
[----:B------:R-:W0:Y:S02]  /*03a0*/  LDS R6, [R6] ;  /* 0x0000000006067984 */ /* 0x000e240000000800 */
[----:B------:R-:W-:Y:S01]  /*03b0*/  ISETP.GE.U32.AND.EX P0, PT, R10, RZ, PT, P0 ;  /* 0x000000ff0a00720c */ /* 0x000fe20003f06100 */
[----:B0-----:R-:W-:-:S05]  /*03c0*/  FADD R7, R6, R7 ;  /* 0x0000000706077221 */ /* 0x001fca0000000000 */
[----:B------:R2:W-:Y:S01]  /*03d0*/  STS [R4], R7 ;  /* 0x0000000704007388 */ /* 0x0005e20000000800 */
[----:B------:R-:W-:Y:S06]  /*03e0*/  BAR.SYNC.DEFER_BLOCKING 0x0 ;  /* 0x0000000000007b1d */ /* 0x000fec0000010000 */
[----:B------:R-:W-:Y:S05]  /*03f0*/  @!P0 BRA `(.L_x_5) ;  /* 0xfffffffc00c88947 */ /* 0x000fea000383ffff */
.L_x_4:
[----:B------:R-:W-:Y:S01]  /*0400*/  IMAD.MOV.U32 R3, RZ, RZ, R8 ;  /* 0x000000ffff037224 */ /* 0x000fe200078e0008 */
[----:B------:R-:W-:Y:S06]  /*0410*/  @P1 BRA `(.L_x_6) ;  /* 0xfffffffc00a41947 */ /* 0x000fec000383ffff */
[----:B------:R-:W-:Y:S05]  /*0420*/  BSYNC.RECONVERGENT B0 ;  /* 0x0000000000007941 */ /* 0x000fea0003800200 */
.L_x_3:
[----:B------:R-:W-:-:S13]  /*0430*/  ISETP.NE.AND P0, PT, R0, RZ, PT ;  /* 0x000000ff0000720c */ /* 0x000fda0003f05270 */
[----:B------:R-:W-:Y:S05]  /*0440*/  @P0 BRA `(.L_x_7) ;  /* 0x0000000000180947 */ /* 0x000fea0003800000 */
[----:B------:R-:W3:Y:S01]  /*0450*/  S2UR UR6, SR_CgaCtaId ;  /* 0x00000000000679c3 */ /* 0x000ee20000008800 */
[----:B------:R-:W-:-:S07]  /*0460*/  UMOV UR4, 0x400 ;  /* 0x0000040000047882 */ /* 0x000fce0000000000 */
[----:B-1----:R-:W1:Y:S01]  /*0470*/  LDC.64 R2, c[0x0][0x390] ;  /* 0x0000e400ff027b82 */ /* 0x002e620000000a00 */
[----:B---3--:R-:W-:-:S09]  /*0480*/  ULEA UR4, UR6, UR4, 0x18 ;  /* 0x0000000406047291 */ /* 0x008fd2000f8ec0ff */
[----:B0-----:R-:W1:Y:S04]  /*0490*/  LDS R5, [UR4] ;  /* 0x00000004ff057984 */ /* 0x001e680008000800 */
[----:B-1----:R3:W-:Y:S02]  /*04a0*/  REDG.E.ADD.F32.FTZ.RN.STRONG.GPU desc[UR8][R2.64], R5 ;  /* 0x00000005020079a6 */ /* 0x0027e4000c12f308 */
.L_x_7:
[----:B------:R-:W-:Y:S05]  /*04b0*/  WARPSYNC.ALL ;  /* 0x0000000000007948 */ /* 0x000fea0003800000 */
[----:B------:R-:W-:Y:S06]  /*04c0*/  BAR.SYNC.DEFER_BLOCKING 0x0 ;  /* 0x0000000000007b1d */ /* 0x000fec0000010000 */
[----:B------:R-:W-:Y:S05]  /*04d0*/  EXIT ;  /* 0x000000000000794d */ /* 0x000fea0003800000 */
.L_x_8:
[----:B------:R-:W-:-:S00]  /*04e0*/  BRA `(.L_x_8) ;  /* 0xfffffffc00fc7947 */ /* 0x000fc0000383ffff */
[----:B------:R-:W-:-:S00]  /*04f0*/  NOP ;  /* 0x0000000000007918 */ /* 0x000fc00000000000 */
        /* <DEDUP_REMOVED lines=8> */
.L_x_21:


//--------------------- .text._Z9cuda_gemmPKfS0_Pfm --------------------------
	.section	.text._Z9cuda_gemmPKfS0_Pfm,"ax",@progbits
	.align	128
        .global         _Z9cuda_gemmPKfS0_Pfm
        .type           _Z9cuda_gemmPKfS0_Pfm,@function
        .size           _Z9cuda_gemmPKfS0_Pfm,(.L_x_22 - _Z9cuda_gemmPKfS0_Pfm)
        .other          _Z9cuda_gemmPKfS0_Pfm,@"STO_CUDA_ENTRY STV_DEFAULT"
_Z9cuda_gemmPKfS0_Pfm:
.text._Z9cuda_gemmPKfS0_Pfm:
[----:B------:R-:W-:Y:S01]  /*0000*/  LDC R1, c[0x0][0x37c] ;  /* 0x0000df00ff017b82 */ /* 0x000fe20000000800 */
[----:B------:R-:W0:Y:S07]  /*0010*/  S2R R3, SR_TID.X ;  /* 0x0000000000037919 */ /* 0x000e2e0000002100 */
[----:B------:R-:W0:Y:S01]  /*0020*/  LDC.64 R16, c[0x0][0x398] ;  /* 0x0000e600ff107b82 */ /* 0x000e220000000a00 */
[----:B------:R-:W1:Y:S01]  /*0030*/  LDCU.64 UR6, c[0x0][0x358] ;  /* 0x00006b00ff0677ac */ /* 0x000e620008000a00 */
[----:B------:R-:W-:Y:S01]  /*0040*/  BSSY.RECONVERGENT B0, `(.L_x_9) ;  /* 0x000001c000007945 */ /* 0x000fe20003800200 */
[----:B------:R-:W-:Y:S01]  /*0050*/  IMAD.MOV.U32 R5, RZ, RZ, RZ ;  /* 0x000000ffff057224 */ /* 0x000fe200078e00ff */
[----:B------:R-:W2:Y:S04]  /*0060*/  LDCU UR8, c[0x0][0x360] ;  /* 0x00006c00ff0877ac */ /* 0x000ea80008000800 */
[----:B------:R-:W3:Y:S01]  /*0070*/  S2UR UR4, SR_CTAID.X ;  /* 0x00000000000479c3 */ /* 0x000ee20000002500 */
[----:B------:R-:W4:Y:S01]  /*0080*/  LDCU.64 UR10, c[0x0][0x388] ;  /* 0x00007100ff0a77ac */ /* 0x000f220008000a00 */
[----:B0-----:R-:W-:-:S04]  /*0090*/  ISETP.GE.U32.AND P0, PT, R3, R16, PT ;  /* 0x000000100300720c */ /* 0x001fc80003f06070 */
[----:B------:R-:W-:-:S13]  /*00a0*/  ISETP.GE.U32.AND.EX P0, PT, RZ, R17, PT, P0 ;  /* 0x00000011ff00720c */ /* 0x000fda0003f06100 */
[----:B-1234-:R-:W-:Y:S05]  /*00b0*/  @P0 BRA `(.L_x_10) ;  /* 0x0000000000500947 */ /* 0x01efea0003800000 */
[----:B------:R-:W0:Y:S01]  /*00c0*/  S2R R7, SR_CgaCtaId ;  /* 0x0000000000077919 */ /* 0x000e220000008800 */
[----:B------:R-:W-:Y:S01]  /*00d0*/  MOV R0, 0x400 ;  /* 0x0000040000007802 */ /* 0x000fe20000000f00 */
[----:B------:R-:W-:Y:S01]  /*00e0*/  IMAD.MOV.U32 R11, RZ, RZ, R3 ;  /* 0x000000ffff0b7224 */ /* 0x000fe200078e0003 */
[----:B------:R-:W-:Y:S02]  /*00f0*/  MOV R2, R5 ;  /* 0x0000000500027202 */ /* 0x000fe40000000f00 */
[----:B0-----:R-:W-:-:S07]  /*0100*/  LEA R0, R7, R0, 0x18 ;  /* 0x0000000007007211 */ /* 0x001fce00078ec0ff */
.L_x_11:
[-C--:B------:R-:W-:Y:S01]  /*0110*/  IMAD R4, R2, R16.reuse, RZ ;  /* 0x0000001002047224 */ /* 0x080fe200078e02ff */
[----:B------:R-:W-:Y:S02]  /*0120*/  UMOV UR5, URZ ;  /* 0x000000ff00057c82 */ /* 0x000fe40008000000 */
[----:B0-----:R-:W-:-:S04]  /*0130*/  IMAD.WIDE.U32 R6, R11, R16, UR4 ;  /* 0x000000040b067e25 */ /* 0x001fc8000f8e0010 */
[----:B------:R-:W-:Y:S01]  /*0140*/  IMAD R9, R11, R17, R4 ;  /* 0x000000110b097224 */ /* 0x000fe200078e0204 */
[----:B------:R-:W-:-:S03]  /*0150*/  LEA R8, P0, R6, UR10, 0x2 ;  /* 0x0000000a06087c11 */ /* 0x000fc6000f8010ff */
[----:B------:R-:W-:-:S05]  /*0160*/  IMAD.IADD R7, R7, 0x1, R9 ;  /* 0x0000000107077824 */ /* 0x000fca00078e0209 */
[----:B------:R-:W-:-:S05]  /*0170*/  LEA.HI.X R9, R6, UR11, R7, 0x2, P0 ;  /* 0x0000000b06097c11 */ /* 0x000fca00080f1407 */
[----:B------:R-:W2:Y:S01]  /*0180*/  LDG.E R8, desc[UR6][R8.64] ;  /* 0x0000000608087981 */ /* 0x000ea2000c1e1900 */
[C---:B------:R-:W-:Y:S01]  /*0190*/  IMAD R7, R11.reuse, 0x4, R0 ;  /* 0x000000040b077824 */ /* 0x040fe200078e0200 */
[----:B------:R-:W-:-:S04]  /*01a0*/  IADD3 R11, P0, PT, R11, UR8, RZ ;  /* 0x000000080b0b7c10 */ /* 0x000fc8000ff1e0ff */
[----:B------:R-:W-:Y:S02]  /*01b0*/  IADD3.X R2, PT, PT, RZ, R2, RZ, P0, !PT ;  /* 0x00000002ff027210 */ /* 0x000fe400007fe4ff */
[----:B------:R-:W-:-:S04]  /*01c0*/  ISETP.GE.U32.AND P0, PT, R11, R16, PT ;  /* 0x000000100b00720c */ /* 0x000fc80003f06070 */
[----:B------:R-:W-:Y:S01]  /*01d0*/  ISETP.GE.U32.AND.EX P0, PT, R2, R17, PT, P0 ;  /* 0x000000110200720c */ /* 0x000fe20003f06100 */
[----:B--2---:R0:W-:-:S12]  /*01e0*/  STS [R7], R8 ;  /* 0x0000000807007388 */ /* 0x0041d80000000800 */
[----:B------:R-:W-:Y:S05]  /*01f0*/  @!P0 BRA `(.L_x_11) ;  /* 0xfffffffc00c48947 */ /* 0x000fea000383ffff */
.L_x_10:
[----:B------:R-:W-:Y:S05]  /*0200*/  BSYNC.RECONVERGENT B0 ;  /* 0x0000000000007941 */ /* 0x000fea0003800200 */
.L_x_9:
[----:B------:R-:W-:Y:S01]  /*0210*/  BAR.SYNC.DEFER_BLOCKING 0x0 ;  /* 0x0000000000007b1d */ /* 0x000fe20000010000 */
[----:B------:R-:W-:-:S04]  /*0220*/  ISETP.GE.U32.AND P0, PT, R3, R16, PT ;  /* 0x000000100300720c */ /* 0x000fc80003f06070 */
[----:B------:R-:W-:Y:S01]  /*0230*/  ISETP.GE.U32.AND.EX P0, PT, R5, R17, PT, P0 ;  /* 0x000000110500720c */ /* 0x000fe20003f06100 */
[----:B------:R-:W-:-:S12]  /*0240*/  BSSY.RECONVERGENT B0, `(.L_x_12) ;  /* 0x00000d6000007945 */ /* 0x000fd80003800200 */
[----:B------:R-:W-:Y:S05]  /*0250*/  @P0 BRA `(.L_x_13) ;  /* 0x0000000c00500947 */ /* 0x000fea0003800000 */
[----:B0-----:R-:W0:Y:S01]  /*0260*/  S2R R7, SR_CgaCtaId ;  /* 0x0000000000077919 */ /* 0x001e220000008800 */
[C---:B------:R-:W-:Y:S02]  /*0270*/  LOP3.LUT R0, R16.reuse, 0xf, RZ, 0xc0, !PT ;  /* 0x0000000f10007812 */ /* 0x040fe400078ec0ff */
[----:B------:R-:W-:Y:S02]  /*0280*/  SHF.L.U64.HI R14, R16, 0x2, R17 ;  /* 0x00000002100e7819 */ /* 0x000fe40000010211 */
[----:B------:R-:W-:Y:S02]  /*0290*/  IADD3 R2, P1, PT, R0, -0x1, RZ ;  /* 0xffffffff00027810 */ /* 0x000fe40007f3e0ff */
[----:B------:R-:W-:Y:S02]  /*02a0*/  LOP3.LUT R12, R16, 0xfffffff0, RZ, 0xc0, !PT ;  /* 0xfffffff0100c7812 */ /* 0x000fe400078ec0ff */
[----:B------:R-:W-:Y:S01]  /*02b0*/  ISETP.GE.U32.AND P0, PT, R2, 0x7, PT ;  /* 0x000000070200780c */ /* 0x000fe20003f06070 */
[----:B------:R-:W-:Y:S01]  /*02c0*/  IMAD.X R4, RZ, RZ, -0x1, P1 ;  /* 0xffffffffff047424 */ /* 0x000fe200008e06ff */
[----:B------:R-:W-:-:S02]  /*02d0*/  MOV R2, 0x400 ;  /* 0x0000040000027802 */ /* 0x000fc40000000f00 */
[----:B------:R-:W-:Y:S02]  /*02e0*/  LOP3.LUT R13, R16, 0x3, RZ, 0xc0, !PT ;  /* 0x00000003100d7812 */ /* 0x000fe400078ec0ff */
[----:B------:R-:W-:Y:S02]  /*02f0*/  ISETP.GE.U32.AND.EX P0, PT, R4, RZ, PT, P0 ;  /* 0x000000ff0400720c */ /* 0x000fe40003f06100 */
[C---:B------:R-:W-:Y:S01]  /*0300*/  LOP3.LUT R4, R16.reuse, 0x7, RZ, 0xc0, !PT ;  /* 0x0000000710047812 */ /* 0x040fe200078ec0ff */
[----:B------:R-:W-:Y:S01]  /*0310*/  IMAD.SHL.U32 R16, R16, 0x4, RZ ;  /* 0x0000000410107824 */ /* 0x000fe200078e00ff */
[----:B0-----:R-:W-:-:S04]  /*0320*/  LEA R2, R7, R2, 0x18 ;  /* 0x0000000207027211 */ /* 0x001fc800078ec0ff */
[----:B------:R-:W-:-:S07]  /*0330*/  IADD3 R15, PT, PT, R2, 0x20, RZ ;  /* 0x00000020020f7810 */ /* 0x000fce0007ffe0ff */
.L_x_19:
[----:B0-----:R-:W0:Y:S01]  /*0340*/  LDC.64 R6, c[0x0][0x398] ;  /* 0x0000e600ff067b82 */ /* 0x001e220000000a00 */
[----:B------:R-:W-:-:S07]  /*0350*/  UMOV UR5, URZ ;  /* 0x000000ff00057c82 */ /* 0x000fce0008000000 */
[----:B-1234-:R-:W1:Y:S01]  /*0360*/  LDC.64 R22, c[0x0][0x390] ;  /* 0x0000e400ff167b82 */ /* 0x01ee620000000a00 */
[-C--:B0-----:R-:W-:Y:S02]  /*0370*/  IMAD R10, R5, R6.reuse, RZ ;  /* 0x00000006050a7224 */ /* 0x081fe400078e02ff */
[----:B------:R-:W-:-:S04]  /*0380*/  IMAD.WIDE.U32 R8, R3, R6, UR4 ;  /* 0x0000000403087e25 */ /* 0x000fc8000f8e0006 */
[----:B------:R-:W-:Y:S01]  /*0390*/  IMAD R11, R3, R7, R10 ;  /* 0x00000007030b7224 */ /* 0x000fe200078e020a */
[----:B-1----:R-:W-:-:S03]  /*03a0*/  LEA R22, P1, R8, R22, 0x2 ;  /* 0x0000001608167211 */ /* 0x002fc600078210ff */
[----:B------:R-:W-:-:S05]  /*03b0*/  IMAD.IADD R9, R9, 0x1, R11 ;  /* 0x0000000109097824 */ /* 0x000fca00078e020b */
[----:B------:R-:W-:-:S05]  /*03c0*/  LEA.HI.X R23, R8, R23, R9, 0x2, P1 ;  /* 0x0000001708177211 */ /* 0x000fca00008f1409 */
[----:B-----5:R0:W5:Y:S01]  /*03d0*/  LDG.E R21, desc[UR6][R22.64] ;  /* 0x0000000616157981 */ /* 0x020162000c1e1900 */
[----:B------:R-:W-:Y:S01]  /*03e0*/  ISETP.GE.U32.AND P1, PT, R6, 0x10, PT ;  /* 0x000000100600780c */ /* 0x000fe20003f26070 */
[----:B------:R-:W-:Y:S02]  /*03f0*/  HFMA2 R18, -RZ, RZ, 0, 0 ;  /* 0x00000000ff127431 */ /* 0x000fe400000001ff */
[----:B------:R-:W-:Y:S01]  /*0400*/  IMAD.MOV.U32 R17, RZ, RZ, RZ ;  /* 0x000000ffff117224 */ /* 0x000fe200078e00ff */
[----:B------:R-:W-:-:S13]  /*0410*/  ISETP.GE.U32.AND.EX P1, PT, R7, RZ, PT, P1 ;  /* 0x000000ff0700720c */ /* 0x000fda0003f26110 */
[----:B0-----:R-:W-:Y:S05]  /*0420*/  @!P1 BRA `(.L_x_14) ;  /* 0x0000000400289947 */ /* 0x001fea0003800000 */
[----:B------:R-:W0:Y:S01]  /*0430*/  LDCU.64 UR10, c[0x0][0x380] ;  /* 0x00007000ff0a77ac */ /* 0x000e220008000a00 */
[----:B------:R-:W1:Y:S01]  /*0440*/  LDC R17, c[0x0][0x39c] ;  /* 0x0000e700ff117b82 */ /* 0x000e620000000800 */
[----:B------:R-:W-:Y:S02]  /*0450*/  IMAD R10, R14, R3, RZ ;  /* 0x000000030e0a7224 */ /* 0x000fe400078e02ff */
[----:B------:R-:W-:Y:S02]  /*0460*/  IMAD.MOV.U32 R20, RZ, RZ, R15 ;  /* 0x000000ffff147224 */ /* 0x000fe400078e000f */
[-C--:B------:R-:W-:Y:S02]  /*0470*/  IMAD R11, R5, R16.reuse, R10 ;  /* 0x00000010050b7224 */ /* 0x080fe400078e020a */
[----:B------:R-:W-:Y:S02]  /*0480*/  IMAD.MOV.U32 R19, RZ, RZ, R12 ;  /* 0x000000ffff137224 */ /* 0x000fe400078e000c */
[----:B0-----:R-:W-:-:S03]  /*0490*/  IMAD.WIDE.U32 R8, R3, R16, UR10 ;  /* 0x0000000a03087e25 */ /* 0x001fc6000f8e0010 */
[----:B------:R-:W-:Y:S02]  /*04a0*/  IADD3 R8, P1, PT, R8, 0x20, RZ ;  /* 0x0000002008087810 */ /* 0x000fe40007f3e0ff */
[----:B-1----:R-:W-:Y:S02]  /*04b0*/  MOV R18, R17 ;  /* 0x0000001100127202 */ /* 0x002fe40000000f00 */
[----:B------:R-:W-:-:S09]  /*04c0*/  IADD3.X R9, PT, PT, R9, R11, RZ, P1, !PT ;  /* 0x0000000b09097210 */ /* 0x000fd20000ffe4ff */
.L_x_15:
[----:B------:R-:W-:Y:S01]  /*04d0*/  IMAD.MOV.U32 R24, RZ, RZ, R8 ;  /* 0x000000ffff187224 */ /* 0x000fe200078e0008 */
[----:B------:R-:W-:Y:S02]  /*04e0*/  MOV R25, R9 ;  /* 0x0000000900197202 */ /* 0x000fe40000000f00 */
[----:B--2---:R-:W0:Y:S04]  /*04f0*/  LDS.128 R8, [R20+-0x20] ;  /* 0xffffe00014087984 */ /* 0x004e280000000c00 */
[----:B------:R-:W0:Y:S02]  /*0500*/  LDG.E R26, desc[UR6][R24.64+-0x20] ;  /* 0xffffe006181a7981 */ /* 0x000e24000c1e1900 */
[----:B0----5:R-:W-:-:S05]  /*0510*/  FFMA R8, R26, R8, R21 ;  /* 0x000000081a087223 */ /* 0x021fca0000000015 */
[----:B------:R-:W-:Y:S04]  /*0520*/  STG.E desc[UR6][R22.64], R8 ;  /* 0x0000000816007986 */ /* 0x000fe8000c101906 */
[----:B------:R-:W2:Y:S02]  /*0530*/  LDG.E R21, desc[UR6][R24.64+-0x1c] ;  /* 0xffffe40618157981 */ /* 0x000ea4000c1e1900 */
[----:B--2---:R-:W-:-:S05]  /*0540*/  FFMA R21, R9, R21, R8 ;  /* 0x0000001509157223 */ /* 0x004fca0000000008 */
[----:B------:R-:W-:Y:S04]  /*0550*/  STG.E desc[UR6][R22.64], R21 ;  /* 0x0000001516007986 */ /* 0x000fe8000c101906 */
[----:B------:R-:W2:Y:S02]  /*0560*/  LDG.E R9, desc[UR6][R24.64+-0x18] ;  /* 0xffffe80618097981 */ /* 0x000ea4000c1e1900 */
[----:B--2---:R-:W-:-:S05]  /*0570*/  FFMA R26, R10, R9, R21 ;  /* 0x000000090a1a7223 */ /* 0x004fca0000000015 */
[----:B------:R-:W-:Y:S04]  /*0580*/  STG.E desc[UR6][R22.64], R26 ;  /* 0x0000001a16007986 */ /* 0x000fe8000c101906 */
[----:B------:R-:W2:Y:S02]  /*0590*/  LDG.E R9, desc[UR6][R24.64+-0x14] ;  /* 0xffffec0618097981 */ /* 0x000ea4000c1e1900 */
[----:B--2---:R-:W-:Y:S02]  /*05a0*/  FFMA R27, R11, R9, R26 ;  /* 0x000000090b1b7223 */ /* 0x004fe4000000001a */
[----:B------:R-:W0:Y:S04]  /*05b0*/  LDS.128 R8, [R20+-0x10] ;  /* 0xfffff00014087984 */ /* 0x000e280000000c00 */
[----:B------:R1:W-:Y:S04]  /*05c0*/  STG.E desc[UR6][R22.64], R27 ;  /* 0x0000001b16007986 */ /* 0x0003e8000c101906 */
[----:B------:R-:W0:Y:S02]  /*05d0*/  LDG.E R28, desc[UR6][R24.64+-0x10] ;  /* 0xfffff006181c7981 */ /* 0x000e24000c1e1900 */
[----:B0-----:R-:W-:-:S05]  /*05e0*/  FFMA R8, R28, R8, R27 ;  /* 0x000000081c087223 */ /* 0x001fca000000001b */
[----:B------:R-:W-:Y:S04]  /*05f0*/  STG.E desc[UR6][R22.64], R8 ;  /* 0x0000000816007986 */ /* 0x000fe8000c101906 */
[----:B------:R-:W2:Y:S02]  /*0600*/  LDG.E R21, desc[UR6][R24.64+-0xc] ;  /* 0xfffff40618157981 */ /* 0x000ea4000c1e1900 */
[----:B--2---:R-:W-:-:S05]  /*0610*/  FFMA R21, R9, R21, R8 ;  /* 0x0000001509157223 */ /* 0x004fca0000000008 */
[----:B------:R-:W-:Y:S04]  /*0620*/  STG.E desc[UR6][R22.64], R21 ;  /* 0x0000001516007986 */ /* 0x000fe8000c101906 */
[----:B------:R-:W2:Y:S02]  /*0630*/  LDG.E R9, desc[UR6][R24.64+-0x8] ;  /* 0xfffff80618097981 */ /* 0x000ea4000c1e1900 */
[----:B--2---:R-:W-:-:S05]  /*0640*/  FFMA R26, R10, R9, R21 ;  /* 0x000000090a1a7223 */ /* 0x004fca0000000015 */
[----:B------:R-:W-:Y:S04]  /*0650*/  STG.E desc[UR6][R22.64], R26 ;  /* 0x0000001a16007986 */ /* 0x000fe8000c101906 */
[----:B------:R-:W1:Y:S02]  /*0660*/  LDG.E R9, desc[UR6][R24.64+-0x4] ;  /* 0xfffffc0618097981 */ /* 0x000e64000c1e1900 */
[----:B-1----:R-:W-:Y:S02]  /*0670*/  FFMA R27, R11, R9, R26 ;  /* 0x000000090b1b7223 */ /* 0x002fe4000000001a */
[----:B------:R-:W0:Y:S04]  /*0680*/  LDS.128 R8, [R20] ;  /* 0x0000000014087984 */ /* 0x000e280000000c00 */
        /* <DEDUP_REMOVED lines=12> */
[----:B------:R-:W0:Y:S04]  /*0750*/  LDS.128 R8, [R20+0x10] ;  /* 0x0000100014087984 */ /* 0x000e280000000c00 */
[----:B------:R-:W-:Y:S04]  /*0760*/  STG.E desc[UR6][R22.64], R27 ;  /* 0x0000001b16007986 */ /* 0x000fe8000c101906 */
[----:B------:R-:W0:Y:S02]  /*0770*/  LDG.E R28, desc[UR6][R24.64+0x10] ;  /* 0x00001006181c7981 */ /* 0x000e24000c1e1900 */
[----:B0-----:R-:W-:-:S05]  /*0780*/  FFMA R8, R28, R8, R27 ;  /* 0x000000081c087223 */ /* 0x001fca000000001b */
[----:B------:R0:W-:Y:S04]  /*0790*/  STG.E desc[UR6][R22.64], R8 ;  /* 0x0000000816007986 */ /* 0x0001e8000c101906 */
[----:B------:R-:W2:Y:S02]  /*07a0*/  LDG.E R21, desc[UR6][R24.64+0x14] ;  /* 0x0000140618157981 */ /* 0x000ea4000c1e1900 */
[----:B--2---:R-:W-:-:S05]  /*07b0*/  FFMA R9, R9, R21, R8 ;  /* 0x0000001509097223 */ /* 0x004fca0000000008 */
[----:B------:R1:W-:Y:S04]  /*07c0*/  STG.E desc[UR6][R22.64], R9 ;  /* 0x0000000916007986 */ /* 0x0003e8000c101906 */
[----:B------:R-:W2:Y:S02]  /*07d0*/  LDG.E R21, desc[UR6][R24.64+0x18] ;  /* 0x0000180618157981 */ /* 0x000ea4000c1e1900 */
[----:B--2---:R-:W-:-:S05]  /*07e0*/  FFMA R10, R10, R21, R9 ;  /* 0x000000150a0a7223 */ /* 0x004fca0000000009 */
[----:B------:R2:W-:Y:S04]  /*07f0*/  STG.E desc[UR6][R22.64], R10 ;  /* 0x0000000a16007986 */ /* 0x0005e8000c101906 */
[----:B------:R-:W3:Y:S01]  /*0800*/  LDG.E R21, desc[UR6][R24.64+0x1c] ;  /* 0x00001c0618157981 */ /* 0x000ee2000c1e1900 */
[----:B------:R-:W-:Y:S02]  /*0810*/  IADD3 R19, P1, PT, R19, -0x10, RZ ;  /* 0xfffffff013137810 */ /* 0x000fe40007f3e0ff */
[----:B0-----:R-:W-:Y:S02]  /*0820*/  IADD3 R8, P2, PT, R24, 0x40, RZ ;  /* 0x0000004018087810 */ /* 0x001fe40007f5e0ff */
[----:B------:R-:W-:Y:S02]  /*0830*/  IADD3.X R18, PT, PT, R18, -0x1, RZ, P1, !PT ;  /* 0xffffffff12127810 */ /* 0x000fe40000ffe4ff */
[----:B------:R-:W-:Y:S01]  /*0840*/  ISETP.NE.U32.AND P1, PT, R19, RZ, PT ;  /* 0x000000ff1300720c */ /* 0x000fe20003f25070 */
[----:B-1----:R-:W-:Y:S01]  /*0850*/  IMAD.X R9, RZ, RZ, R25, P2 ;  /* 0x000000ffff097224 */ /* 0x002fe200010e0619 */
[----:B------:R-:W-:-:S02]  /*0860*/  IADD3 R20, PT, PT, R20, 0x40, RZ ;  /* 0x0000004014147810 */ /* 0x000fc40007ffe0ff */
[----:B------:R-:W-:Y:S01]  /*0870*/  ISETP.NE.AND.EX P1, PT, R18, RZ, PT, P1 ;  /* 0x000000ff1200720c */ /* 0x000fe20003f25310 */
[----:B---3--:R-:W-:-:S05]  /*0880*/  FFMA R21, R11, R21, R10 ;  /* 0x000000150b157223 */ /* 0x008fca000000000a */
[----:B------:R2:W-:Y:S07]  /*0890*/  STG.E desc[UR6][R22.64], R21 ;  /* 0x0000001516007986 */ /* 0x0005ee000c101906 */
[----:B------:R-:W-:Y:S05]  /*08a0*/  @P1 BRA `(.L_x_15) ;  /* 0xfffffffc00081947 */ /* 0x000fea000383ffff */
[----:B------:R-:W-:Y:S01]  /*08b0*/  IMAD.MOV.U32 R18, RZ, RZ, R17 ;  /* 0x000000ffff127224 */ /* 0x000fe200078e0011 */
[----:B------:R-:W-:-:S07]  /*08c0*/  MOV R17, R12 ;  /* 0x0000000c00117202 */ /* 0x000fce0000000f00 */
.L_x_14:
[----:B------:R-:W-:-:S04]  /*08d0*/  ISETP.NE.U32.AND P1, PT, R0, RZ, PT ;  /* 0x000000ff0000720c */ /* 0x000fc80003f25070 */
[----:B------:R-:W-:-:S13]  /*08e0*/  ISETP.NE.AND.EX P1, PT, RZ, RZ, PT, P1 ;  /* 0x000000ffff00720c */ /* 0x000fda0003f25310 */
[----:B------:R-:W-:Y:S05]  /*08f0*/  @!P1 BRA `(.L_x_16) ;  /* 0x0000000400949947 */ /* 0x000fea0003800000 */
[----:B------:R-:W-:-:S04]  /*0900*/  ISETP.NE.U32.AND P1, PT, R4, RZ, PT ;  /* 0x000000ff0400720c */ /* 0x000fc80003f25070 */
[----:B------:R-:W-:Y:S01]  /*0910*/  ISETP.NE.AND.EX P1, PT, RZ, RZ, PT, P1 ;  /* 0x000000ffff00720c */ /* 0x000fe20003f25310 */
[----:B------:R-:W-:-:S12]  /*0920*/  @!P0 BRA `(.L_x_17) ;  /* 0x0000000000988947 */ /* 0x000fd80003800000 */
[----:B------:R-:W0:Y:S01]  /*0930*/  LDCU.64 UR10, c[0x0][0x380] ;  /* 0x00007000ff0a77ac */ /* 0x000e220008000a00 */
[----:B------:R-:W-:Y:S01]  /*0940*/  MOV R9, R18 ;  /* 0x0000001200097202 */ /* 0x000fe20000000f00 */
[-C--:B--2---:R-:W-:Y:S02]  /*0950*/  IMAD R10, R5, R6.reuse, RZ ;  /* 0x00000006050a7224 */ /* 0x084fe400078e02ff */
[----:B------:R-:W-:Y:S02]  /*0960*/  IMAD.MOV.U32 R8, RZ, RZ, R17 ;  /* 0x000000ffff087224 */ /* 0x000fe400078e0011 */
[C---:B------:R-:W-:Y:S02]  /*0970*/  IMAD R11, R3.reuse, R7, R10 ;  /* 0x00000007030b7224 */ /* 0x040fe400078e020a */
[----:B------:R-:W-:-:S04]  /*0980*/  IMAD.WIDE.U32 R8, R3, R6, R8 ;  /* 0x0000000603087225 */ /* 0x000fc800078e0008 */
[----:B------:R-:W-:Y:S01]  /*0990*/  IMAD.IADD R9, R11, 0x1, R9 ;  /* 0x000000010b097824 */ /* 0x000fe200078e0209 */
[----:B0-----:R-:W-:-:S04]  /*09a0*/  LEA R24, P2, R8, UR10, 0x2 ;  /* 0x0000000a08187c11 */ /* 0x001fc8000f8410ff */
[----:B------:R-:W-:-:S05]  /*09b0*/  LEA.HI.X R25, R8, UR11, R9, 0x2, P2 ;  /* 0x0000000b08197c11 */ /* 0x000fca00090f1409 */
[----:B------:R-:W2:Y:S01]  /*09c0*/  LDG.E R20, desc[UR6][R24.64] ;  /* 0x0000000618147981 */ /* 0x000ea2000c1e1900 */
[----:B------:R-:W-:-:S05]  /*09d0*/  LEA R19, R17, R2, 0x2 ;  /* 0x0000000211137211 */ /* 0x000fca00078e10ff */
[----:B------:R-:W2:Y:S02]  /*09e0*/  LDS.128 R8, [R19] ;  /* 0x0000000013087984 */ /* 0x000ea40000000c00 */
[----:B--2--5:R-:W-:-:S05]  /*09f0*/  FFMA R8, R20, R8, R21 ;  /* 0x0000000814087223 */ /* 0x024fca0000000015 */
        /* <DEDUP_REMOVED lines=9> */
[----:B------:R-:W0:Y:S04]  /*0a90*/  LDS.128 R8, [R19+0x10] ;  /* 0x0000100013087984 */ /* 0x000e280000000c00 */
[----:B------:R1:W-:Y:S04]  /*0aa0*/  STG.E desc[UR6][R22.64], R27 ;  /* 0x0000001b16007986 */ /* 0x0003e8000c101906 */
        /* <DEDUP_REMOVED lines=9> */
[----:B------:R-:W2:Y:S01]  /*0b40*/  LDG.E R21, desc[UR6][R24.64+0x1c] ;  /* 0x00001c0618157981 */ /* 0x000ea2000c1e1900 */
[----:B------:R-:W-:-:S05]  /*0b50*/  IADD3 R17, P2, PT, R17, 0x8, RZ ;  /* 0x0000000811117810 */ /* 0x000fca0007f5e0ff */
[----:B------:R-:W-:Y:S02]  /*0b60*/  IMAD.X R18, RZ, RZ, R18, P2 ;  /* 0x000000ffff127224 */ /* 0x000fe400010e0612 */
[----:B--2---:R-:W-:-:S05]  /*0b70*/  FFMA R21, R21, R11, R10 ;  /* 0x0000000b15157223 */ /* 0x004fca000000000a */
[----:B------:R1:W-:Y:S02]  /*0b80*/  STG.E desc[UR6][R22.64], R21 ;  /* 0x0000001516007986 */ /* 0x0003e4000c101906 */
.L_x_17:
[----:B------:R-:W-:Y:S05]  /*0b90*/  @!P1 BRA `(.L_x_16) ;  /* 0x0000000000ec9947 */ /* 0x000fea0003800000 */
[----:B-1----:R-:W-:-:S04]  /*0ba0*/  IADD3 R8, P1, PT, R4, -0x1, RZ ;  /* 0xffffffff04087810 */ /* 0x002fc80007f3e0ff */
[----:B------:R-:W-:Y:S02]  /*0bb0*/  ISETP.GE.U32.AND P2, PT, R8, 0x3, PT ;  /* 0x000000030800780c */ /* 0x000fe40003f46070 */
[----:B------:R-:W-:Y:S02]  /*0bc0*/  IADD3.X R8, PT, PT, RZ, -0x1, RZ, P1, !PT ;  /* 0xffffffffff087810 */ /* 0x000fe40000ffe4ff */
[----:B------:R-:W-:Y:S02]  /*0bd0*/  ISETP.NE.U32.AND P1, PT, R13, RZ, PT ;  /* 0x000000ff0d00720c */ /* 0x000fe40003f25070 */
[----:B------:R-:W-:Y:S02]  /*0be0*/  ISETP.GE.U32.AND.EX P2, PT, R8, RZ, PT, P2 ;  /* 0x000000ff0800720c */ /* 0x000fe40003f46120 */
[----:B------:R-:W-:-:S11]  /*0bf0*/  ISETP.NE.AND.EX P1, PT, RZ, RZ, PT, P1 ;  /* 0x000000ffff00720c */ /* 0x000fd60003f25310 */
[----:B------:R-:W-:Y:S05]  /*0c00*/  @!P2 BRA `(.L_x_18) ;  /* 0x000000000064a947 */ /* 0x000fea0003800000 */
        /* <DEDUP_REMOVED lines=10> */
[----:B------:R-:W-:-:S06]  /*0cb0*/  LEA R11, R17, R2, 0x2 ;  /* 0x00000002110b7211 */ /* 0x000fcc00078e10ff */
[----:B------:R-:W2:Y:S02]  /*0cc0*/  LDS.128 R8, [R11] ;  /* 0x000000000b087984 */ /* 0x000ea40000000c00 */
[----:B--2--5:R-:W-:-:S05]  /*0cd0*/  FFMA R8, R8, R19, R21 ;  /* 0x0000001308087223 */ /* 0x024fca0000000015 */
        /* <DEDUP_REMOVED lines=12> */
.L_x_18:
[----:B------:R-:W-:Y:S05]  /*0da0*/  @!P1 BRA `(.L_x_16) ;  /* 0x0000000000689947 */ /* 0x000fea0003800000 */
[----:B------:R-:W1:Y:S01]  /*0db0*/  LDCU.64 UR10, c[0x0][0x380] ;  /* 0x00007000ff0a77ac */ /* 0x000e620008000a00 */
[----:B------:R-:W-:Y:S01]  /*0dc0*/  MOV R19, R18 ;  /* 0x0000001200137202 */ /* 0x000fe20000000f00 */
[-C--:B0-2---:R-:W-:Y:S02]  /*0dd0*/  IMAD R10, R5, R6.reuse, RZ ;  /* 0x00000006050a7224 */ /* 0x085fe400078e02ff */
[----:B------:R-:W-:Y:S02]  /*0de0*/  IMAD.MOV.U32 R18, RZ, RZ, R17 ;  /* 0x000000ffff127224 */ /* 0x000fe400078e0011 */
[C---:B------:R-:W-:Y:S02]  /*0df0*/  IMAD R11, R3.reuse, R7, R10 ;  /* 0x00000007030b7224 */ /* 0x040fe400078e020a */
[----:B------:R-:W-:-:S05]  /*0e00*/  IMAD.WIDE.U32 R8, R3, R6, R18 ;  /* 0x0000000603087225 */ /* 0x000fca00078e0012 */
[----:B------:R-:W-:Y:S02]  /*0e10*/  IADD3 R9, PT, PT, R11, R9, RZ ;  /* 0x000000090b097210 */ /* 0x000fe40007ffe0ff */
[----:B-1----:R-:W-:-:S04]  /*0e20*/  LEA R18, P1, R8, UR10, 0x2 ;  /* 0x0000000a08127c11 */ /* 0x002fc8000f8210ff */
[----:B------:R-:W-:-:S05]  /*0e30*/  LEA.HI.X R19, R8, UR11, R9, 0x2, P1 ;  /* 0x0000000b08137c11 */ /* 0x000fca00088f1409 */
[----:B------:R-:W2:Y:S01]  /*0e40*/  LDG.E R20, desc[UR6][R18.64] ;  /* 0x0000000612147981 */ /* 0x000ea2000c1e1900 */
[----:B------:R-:W-:Y:S01]  /*0e50*/  IMAD R8, R17, 0x4, R2 ;  /* 0x0000000411087824 */ /* 0x000fe200078e0202 */
[----:B------:R-:W-:-:S04]  /*0e60*/  ISETP.NE.U32.AND P1, PT, R13, 0x1, PT ;  /* 0x000000010d00780c */ /* 0x000fc80003f25070 */
[----:B------:R-:W-:Y:S01]  /*0e70*/  ISETP.NE.AND.EX P1, PT, RZ, RZ, PT, P1 ;  /* 0x000000ffff00720c */ /* 0x000fe20003f25310 */
[----:B------:R-:W2:Y:S02]  /*0e80*/  LDS.128 R8, [R8] ;  /* 0x0000000008087984 */ /* 0x000ea40000000c00 */
[----:B--2--5:R-:W-:-:S05]  /*0e90*/  FFMA R21, R20, R8, R21 ;  /* 0x0000000814157223 */ /* 0x024fca0000000015 */
[----:B------:R3:W-:Y:S05]  /*0ea0*/  STG.E desc[UR6][R22.64], R21 ;  /* 0x0000001516007986 */ /* 0x0007ea000c101906 */
[----:B------:R-:W-:Y:S05]  /*0eb0*/  @!P1 BRA `(.L_x_16) ;  /* 0x0000000000249947 */ /* 0x000fea0003800000 */
[----:B------:R-:W2:Y:S01]  /*0ec0*/  LDG.E R8, desc[UR6][R18.64+0x4] ;  /* 0x0000040612087981 */ /* 0x000ea2000c1e1900 */
[----:B------:R-:W-:-:S04]  /*0ed0*/  ISETP.NE.U32.AND P1, PT, R13, 0x2, PT ;  /* 0x000000020d00780c */ /* 0x000fc80003f25070 */
[----:B------:R-:W-:Y:S01]  /*0ee0*/  ISETP.NE.AND.EX P1, PT, RZ, RZ, PT, P1 ;  /* 0x000000ffff00720c */ /* 0x000fe20003f25310 */
[----:B--2---:R-:W-:-:S05]  /*0ef0*/  FFMA R8, R8, R9, R21 ;  /* 0x0000000908087223 */ /* 0x004fca0000000015 */
[----:B------:R4:W-:Y:S07]  /*0f00*/  STG.E desc[UR6][R22.64], R8 ;  /* 0x0000000816007986 */ /* 0x0009ee000c101906 */
[----:B------:R-:W-:Y:S05]  /*0f10*/  @!P1 BRA `(.L_x_16) ;  /* 0x00000000000c9947 */ /* 0x000fea0003800000 */
[----:B------:R-:W2:Y:S02]  /*0f20*/  LDG.E R19, desc[UR6][R18.64+0x8] ;  /* 0x0000080612137981 */ /* 0x000ea4000c1e1900 */
[----:B--2---:R-:W-:-:S05]  /*0f30*/  FFMA R9, R19, R10, R8 ;  /* 0x0000000a13097223 */ /* 0x004fca0000000008 */
[----:B------:R0:W-:Y:S02]  /*0f40*/  STG.E desc[UR6][R22.64], R9 ;  /* 0x0000000916007986 */ /* 0x0001e4000c101906 */
.L_x_16:
[----:B------:R-:W-:-:S04]  /*0f50*/  IADD3 R3, P2, PT, R3, UR8, RZ ;  /* 0x0000000803037c10 */ /* 0x000fc8000ff5e0ff */
[----:B------:R-:W-:Y:S02]  /*0f60*/  ISETP.GE.U32.AND P1, PT, R3, R6, PT ;  /* 0x000000060300720c */ /* 0x000fe40003f26070 */
[----:B------:R-:W-:-:S04]  /*0f70*/  IADD3.X R5, PT, PT, RZ, R5, RZ, P2, !PT ;  /* 0x00000005ff057210 */ /* 0x000fc800017fe4ff */
[----:B------:R-:W-:-:S13]  /*0f80*/  ISETP.GE.U32.AND.EX P1, PT, R5, R7, PT, P1 ;  /* 0x000000070500720c */ /* 0x000fda0003f26110 */
[----:B------:R-:W-:Y:S05]  /*0f90*/  @!P1 BRA `(.L_x_19) ;  /* 0xfffffff000e89947 */ /* 0x000fea000383ffff */
.L_x_13:
[----:B------:R-:W-:Y:S05]  /*0fa0*/  BSYNC.RECONVERGENT B0 ;  /* 0x0000000000007941 */ /* 0x000fea0003800200 */
.L_x_12:
[----:B------:R-:W-:Y:S06]  /*0fb0*/  BAR.SYNC.DEFER_BLOCKING 0x0 ;  /* 0x0000000000007b1d */ /* 0x000fec0000010000 */
[----:B------:R-:W-:Y:S05]  /*0fc0*/  EXIT ;  /* 0x000000000000794d */ /* 0x000fea0003800000 */
.L_x_20:
        /* <DEDUP_REMOVED lines=11> */
.L_x_22:


//--------------------- .nv.shared._Z16count_zero_elemsPKfmPf --------------------------
	.section	.nv.shared._Z16count_zero_elemsPKfmPf,"aw",@nobits
	.sectionflags	@""
	.align	16
	.zero		1024


//--------------------- .nv.shared.reserved.0     --------------------------
	.section	.nv.shared.reserved.0,"aw",@nobits
	.weak		__nv_reservedSMEM_offset_0_alias
	.size		__nv_reservedSMEM_offset_0_alias, 0, 64
	.other		__nv_reservedSMEM_offset_0_alias,@"STO_CUDA_RESERVED_SHARED STV_DEFAULT"
__nv_reservedSMEM_offset_0_alias:
	.zero		0
	.zero		64


//--------------------- .nv.shared._Z9cuda_gemmPKfS0_Pfm --------------------------
	.section	.nv.shared._Z9cuda_gemmPKfS0_Pfm,"aw",@nobits
	.sectionflags	@""
	.align	16
	.zero		1024


//--------------------- .nv.constant0._Z16count_zero_elemsPKfmPf --------------------------
	.section	.nv.constant0._Z16count_zero_elemsPKfmPf,"a",@progbits
	.sectionflags	@""
	.align	4
.nv.constant0._Z16count_zero_elemsPKfmPf:
	.zero		920


//--------------------- .nv.constant0._Z9cuda_gemmPKfS0_Pfm --------------------------
	.section	.nv.constant0._Z9cuda_gemmPKfS0_Pfm,"a",@progbits
	.sectionflags	@""
	.align	4
.nv.constant0._Z9cuda_gemmPKfS0_Pfm:
	.zero		928


//--------------------- SYMBOLS --------------------------

	.type		.nv.reservedSmem.offset0,@object
	.size		.nv.reservedSmem.offset0,0x4
	.type		.nv.reservedSmem.cap,@object
	.size		.nv.reservedSmem.cap,0x4
